//
// Generated by NVIDIA NVVM Compiler
//
// Compiler Build ID: CL-36424714
// Cuda compilation tools, release 13.0, V13.0.88
// Based on NVVM 20.0.0
//

.version 9.0
.target sm_100
.address_size 64

	// .globl	black_and_white

.visible .entry black_and_white(
	.param .u64 .ptr .align 1 black_and_white_param_0,
	.param .u64 .ptr .align 1 black_and_white_param_1,
	.param .u32 black_and_white_param_2,
	.param .u32 black_and_white_param_3
)
{
	.reg .pred 	%p<2>;
	.reg .b32 	%r<15>;
	.reg .b32 	%f<7>;
	.reg .b64 	%rd<9>;

	ld.param.u64 	%rd2, [black_and_white_param_0];
	ld.param.u64 	%rd1, [black_and_white_param_1];
	ld.param.u32 	%r2, [black_and_white_param_2];
	ld.param.u32 	%r3, [black_and_white_param_3];
	cvta.to.global.u64 	%rd3, %rd2;
	mov.u32 	%r4, %tid.x;
	mov.u32 	%r5, %ctaid.x;
	mov.u32 	%r6, %ntid.x;
	mad.lo.s32 	%r7, %r5, %r6, %r4;
	mov.u32 	%r8, %tid.y;
	mov.u32 	%r9, %ctaid.y;
	mov.u32 	%r10, %ntid.y;
	mad.lo.s32 	%r11, %r9, %r10, %r8;
	mad.lo.s32 	%r12, %r2, %r11, %r7;
	mul.lo.s32 	%r1, %r12, 3;
	mul.wide.s32 	%rd4, %r1, 4;
	add.s64 	%rd5, %rd3, %rd4;
	ld.global.f32 	%f2, [%rd5];
	ld.global.f32 	%f3, [%rd5+4];
	add.f32 	%f4, %f2, %f3;
	ld.global.f32 	%f5, [%rd5+8];
	add.f32 	%f1, %f4, %f5;
	mul.lo.s32 	%r13, %r2, %r3;
	mul.lo.s32 	%r14, %r13, 3;
	setp.ge.s32 	%p1, %r1, %r14;
	@%p1 bra 	$L__BB0_2;
	cvta.to.global.u64 	%rd6, %rd1;
	div.rn.f32 	%f6, %f1, 0f40400000;
	add.s64 	%rd8, %rd6, %rd4;
	st.global.f32 	[%rd8], %f6;
	st.global.f32 	[%rd8+4], %f6;
	st.global.f32 	[%rd8+8], %f6;
$L__BB0_2:
	ret;

}


// ===== COMPILED SASS (sm_100) =====

	.target	sm_100

	.elftype	@"ET_EXEC"


//--------------------- .note.nv.tkinfo           --------------------------
	.section	.note.nv.tkinfo,"",@"SHT_NOTE"
	.sectionflags	@"SHF_NOTE_NV_TKINFO"
	.tkinfo
        /*0018*/ 	.word	0x00000002
        /*0030*/ 	.string	""
        /*0030*/ 	.string	"ptxas"
        /*0030*/ 	.string	"Cuda compilation tools, release 13.0, V13.0.88"
        /*0030*/ 	.string	"Build cuda_13.0.r13.0/compiler.36424714_0"
        /*0030*/ 	.string	"-arch sm_100 -m 64 "



//--------------------- .note.nv.cuinfo           --------------------------
	.section	.note.nv.cuinfo,"",@"SHT_NOTE"
	.sectionflags	@"SHF_NOTE_NV_CUINFO"
        /*0018*/ 	.short	0x0002
        /*001a*/ 	.short	0x0064
        /*001c*/ 	.short	0x0082
	.zero		2


//--------------------- .nv.info                  --------------------------
	.section	.nv.info,"",@"SHT_CUDA_INFO"
	.align	4


	//----- nvinfo : EIATTR_REGCOUNT
	.align		4
        /*0000*/ 	.byte	0x04, 0x2f
        /*0002*/ 	.short	(.L_1 - .L_0)
	.align		4
.L_0:
        /*0004*/ 	.word	index@(black_and_white)
        /*0008*/ 	.word	0x0000000d


	//----- nvinfo : EIATTR_FRAME_SIZE
	.align		4
.L_1:
        /*000c*/ 	.byte	0x04, 0x11
        /*000e*/ 	.short	(.L_3 - .L_2)
	.align		4
.L_2:
        /*0010*/ 	.word	index@($__internal_0_$__cuda_sm3x_div_rn_noftz_f32_slowpath)
        /*0014*/ 	.word	0x00000000


	//----- nvinfo : EIATTR_FRAME_SIZE
	.align		4
.L_3:
        /*0018*/ 	.byte	0x04, 0x11
        /*001a*/ 	.short	(.L_5 - .L_4)
	.align		4
.L_4:
        /*001c*/ 	.word	index@(black_and_white)
        /*0020*/ 	.word	0x00000000


	//----- nvinfo : EIATTR_MIN_STACK_SIZE
	.align		4
.L_5:
        /*0024*/ 	.byte	0x04, 0x12
        /*0026*/ 	.short	(.L_7 - .L_6)
	.align		4
.L_6:
        /*0028*/ 	.word	index@(black_and_white)
        /*002c*/ 	.word	0x00000000
.L_7:


//--------------------- .nv.compat                --------------------------
	.section	.nv.compat,"",@"SHT_CUDA_COMPAT_INFO"
	.align	4
        /*0000*/ 	.byte	0x02, 0x09, 0x00, 0x00, 0x02, 0x02, 0x01, 0x00, 0x02, 0x05, 0x05, 0x00, 0x03, 0x07, 0x01, 0x01
        /*0010*/ 	.byte	0x02, 0x03, 0x00, 0x00, 0x02, 0x06, 0x01, 0x00, 0x04, 0x0b, 0x08, 0x00, 0x01, 0x00, 0x00, 0x00
        /*0020*/ 	.byte	0x00, 0x00, 0x00, 0x00


//--------------------- .nv.info.black_and_white  --------------------------
	.section	.nv.info.black_and_white,"",@"SHT_CUDA_INFO"
	.sectionflags	@""
	.align	4


	//----- nvinfo : EIATTR_CUDA_API_VERSION
	.align		4
        /*0000*/ 	.byte	0x04, 0x37
        /*0002*/ 	.short	(.L_9 - .L_8)
.L_8:
        /*0004*/ 	.word	0x00000082


	//----- nvinfo : EIATTR_KPARAM_INFO
	.align		4
.L_9:
        /*0008*/ 	.byte	0x04, 0x17
        /*000a*/ 	.short	(.L_11 - .L_10)
.L_10:
        /*000c*/ 	.word	0x00000000
        /*0010*/ 	.short	0x0003
        /*0012*/ 	.short	0x0014
        /*0014*/ 	.byte	0x00, 0xf0, 0x11, 0x00


	//----- nvinfo : EIATTR_KPARAM_INFO
	.align		4
.L_11:
        /*0018*/ 	.byte	0x04, 0x17
        /*001a*/ 	.short	(.L_13 - .L_12)
.L_12:
        /*001c*/ 	.word	0x00000000
        /*0020*/ 	.short	0x0002
        /*0022*/ 	.short	0x0010
        /*0024*/ 	.byte	0x00, 0xf0, 0x11, 0x00


	//----- nvinfo : EIATTR_KPARAM_INFO
	.align		4
.L_13:
        /*0028*/ 	.byte	0x04, 0x17
        /*002a*/ 	.short	(.L_15 - .L_14)
.L_14:
        /*002c*/ 	.word	0x00000000
        /*0030*/ 	.short	0x0001
        /*0032*/ 	.short	0x0008
        /*0034*/ 	.byte	0x00, 0xf5, 0x21, 0x00


	//----- nvinfo : EIATTR_KPARAM_INFO
	.align		4
.L_15:
        /*0038*/ 	.byte	0x04, 0x17
        /*003a*/ 	.short	(.L_17 - .L_16)
.L_16:
        /*003c*/ 	.word	0x00000000
        /*0040*/ 	.short	0x0000
        /*0042*/ 	.short	0x0000
        /*0044*/ 	.byte	0x00, 0xf5, 0x21, 0x00


	//----- nvinfo : EIATTR_SPARSE_MMA_MASK
	.align		4
.L_17:
        /*0048*/ 	.byte	0x03, 0x50
        /*004a*/ 	.short	0x0000


	//----- nvinfo : EIATTR_MAXREG_COUNT
	.align		4
        /*004c*/ 	.byte	0x03, 0x1b
        /*004e*/ 	.short	0x00ff


	//----- nvinfo : EIATTR_MERCURY_ISA_VERSION
	.align		4
        /*0050*/ 	.byte	0x03, 0x5f
        /*0052*/ 	.short	0x0101


	//----- nvinfo : EIATTR_VRC_CTA_INIT_COUNT
	.align		4
        /*0054*/ 	.byte	0x02, 0x4a
	.zero		1
	.zero		1


	//----- nvinfo : EIATTR_EXIT_INSTR_OFFSETS
	.align		4
        /*0058*/ 	.byte	0x04, 0x1c
        /*005a*/ 	.short	(.L_19 - .L_18)


	//   ....[0]....
.L_18:
        /*005c*/ 	.word	0x00000150


	//   ....[1]....
        /*0060*/ 	.word	0x000002a0


	//----- nvinfo : EIATTR_CRS_STACK_SIZE
	.align		4
.L_19:
        /*0064*/ 	.byte	0x04, 0x1e
        /*0066*/ 	.short	(.L_21 - .L_20)
.L_20:
        /*0068*/ 	.word	0x00000000


	//----- nvinfo : EIATTR_CBANK_PARAM_SIZE
	.align		4
.L_21:
        /*006c*/ 	.byte	0x03, 0x19
        /*006e*/ 	.short	0x0018


	//----- nvinfo : EIATTR_PARAM_CBANK
	.align		4
        /*0070*/ 	.byte	0x04, 0x0a
        /*0072*/ 	.short	(.L_23 - .L_22)
	.align		4
.L_22:
        /*0074*/ 	.word	index@(.nv.constant0.black_and_white)
        /*0078*/ 	.short	0x0380
        /*007a*/ 	.short	0x0018


	//----- nvinfo : EIATTR_SW_WAR
	.align		4
.L_23:
        /*007c*/ 	.byte	0x04, 0x36
        /*007e*/ 	.short	(.L_25 - .L_24)
.L_24:
        /*0080*/ 	.word	0x00000008
.L_25:


//--------------------- .nv.callgraph             --------------------------
	.section	.nv.callgraph,"",@"SHT_CUDA_CALLGRAPH"
	.align	4
	.sectionentsize	8
	.align		4
        /*0000*/ 	.word	0x00000000
	.align		4
        /*0004*/ 	.word	0xffffffff
	.align		4
        /*0008*/ 	.word	0x00000000
	.align		4
        /*000c*/ 	.word	0xfffffffe
	.align		4
        /*0010*/ 	.word	0x00000000
	.align		4
        /*0014*/ 	.word	0xfffffffd
	.align		4
        /*0018*/ 	.word	0x00000000
	.align		4
        /*001c*/ 	.word	0xfffffffc


//--------------------- .text.black_and_white     --------------------------
	.section	.text.black_and_white,"ax",@progbits
	.align	128
        .global         black_and_white
        .type           black_and_white,@function
        .size           black_and_white,(.L_x_15 - black_and_white)
        .other          black_and_white,@"STO_CUDA_ENTRY STV_DEFAULT"
black_and_white:
.text.black_and_white:
[----:B------:R-:W-:Y:S01]  /*0000*/  LDC R1, c[0x0][0x37c] ;  /* 0x0000df00ff017b82 */ /* 0x000fe20000000800 */
[----:B------:R-:W0:Y:S07]  /*0010*/  S2R R0, SR_TID.X ;  /* 0x0000000000007919 */ /* 0x000e2e0000002100 */
[----:B------:R-:W0:Y:S01]  /*0020*/  S2UR UR6, SR_CTAID.X ;  /* 0x00000000000679c3 */ /* 0x000e220000002500 */
[----:B------:R-:W1:Y:S01]  /*0030*/  LDCU.64 UR4, c[0x0][0x390] ;  /* 0x00007200ff0477ac */ /* 0x000e620008000a00 */
[----:B------:R-:W2:Y:S06]  /*0040*/  S2R R2, SR_TID.Y ;  /* 0x0000000000027919 */ /* 0x000eac0000002200 */
[----:B------:R-:W0:Y:S08]  /*0050*/  LDC R3, c[0x0][0x360] ;  /* 0x0000d800ff037b82 */ /* 0x000e300000000800 */
[----:B------:R-:W2:Y:S08]  /*0060*/  S2UR UR8, SR_CTAID.Y ;  /* 0x00000000000879c3 */ /* 0x000eb00000002600 */
[----:B------:R-:W2:Y:S08]  /*0070*/  LDC R7, c[0x0][0x364] ;  /* 0x0000d900ff077b82 */ /* 0x000eb00000000800 */
[----:B------:R-:W3:Y:S01]  /*0080*/  LDC.64 R4, c[0x0][0x380] ;  /* 0x0000e000ff047b82 */ /* 0x000ee20000000a00 */
[----:B0-----:R-:W-:Y:S01]  /*0090*/  IMAD R0, R3, UR6, R0 ;  /* 0x0000000603007c24 */ /* 0x001fe2000f8e0200 */
[----:B------:R-:W0:Y:S01]  /*00a0*/  LDCU.64 UR6, c[0x0][0x358] ;  /* 0x00006b00ff0677ac */ /* 0x000e220008000a00 */
[----:B--2---:R-:W-:-:S04]  /*00b0*/  IMAD R3, R7, UR8, R2 ;  /* 0x0000000807037c24 */ /* 0x004fc8000f8e0202 */
[----:B-1----:R-:W-:-:S04]  /*00c0*/  IMAD R0, R3, UR4, R0 ;  /* 0x0000000403007c24 */ /* 0x002fc8000f8e0200 */
[----:B------:R-:W-:-:S04]  /*00d0*/  IMAD R2, R0, 0x3, RZ ;  /* 0x0000000300027824 */ /* 0x000fc800078e02ff */
[----:B---3--:R-:W-:-:S05]  /*00e0*/  IMAD.WIDE R4, R2, 0x4, R4 ;  /* 0x0000000402047825 */ /* 0x008fca00078e0204 */
[----:B0-----:R0:W5:Y:S04]  /*00f0*/  LDG.E R0, desc[UR6][R4.64] ;  /* 0x0000000604007981 */ /* 0x001168000c1e1900 */
[----:B------:R0:W5:Y:S04]  /*0100*/  LDG.E R3, desc[UR6][R4.64+0x4] ;  /* 0x0000040604037981 */ /* 0x000168000c1e1900 */
[----:B------:R0:W5:Y:S01]  /*0110*/  LDG.E R7, desc[UR6][R4.64+0x8] ;  /* 0x0000080604077981 */ /* 0x000162000c1e1900 */
[----:B------:R-:W-:-:S04]  /*0120*/  UIMAD UR4, UR4, UR5, URZ ;  /* 0x00000005040472a4 */ /* 0x000fc8000f8e02ff */
[----:B------:R-:W-:-:S06]  /*0130*/  UIMAD UR4, UR4, 0x3, URZ ;  /* 0x00000003040478a4 */ /* 0x000fcc000f8e02ff */
[----:B------:R-:W-:-:S13]  /*0140*/  ISETP.GE.AND P0, PT, R2, UR4, PT ;  /* 0x0000000402007c0c */ /* 0x000fda000bf06270 */
[----:B0-----:R-:W-:Y:S05]  /*0150*/  @P0 EXIT ;  /* 0x000000000000094d */ /* 0x001fea0003800000 */
[----:B-----5:R-:W-:Y:S01]  /*0160*/  FADD R0, R0, R3 ;  /* 0x0000000300007221 */ /* 0x020fe20000000000 */
[----:B------:R-:W-:Y:S01]  /*0170*/  IMAD.MOV.U32 R4, RZ, RZ, 0x3eaaaaab ;  /* 0x3eaaaaabff047424 */ /* 0x000fe200078e00ff */
[----:B------:R-:W-:Y:S01]  /*0180*/  BSSY.RECONVERGENT B1, `(.L_x_0) ;  /* 0x000000c000017945 */ /* 0x000fe20003800200 */
[----:B------:R-:W-:Y:S02]  /*0190*/  IMAD.MOV.U32 R5, RZ, RZ, 0x40400000 ;  /* 0x40400000ff057424 */ /* 0x000fe400078e00ff */
[----:B------:R-:W-:Y:S02]  /*01a0*/  FADD R0, R0, R7 ;  /* 0x0000000700007221 */ /* 0x000fe40000000000 */
[----:B------:R-:W-:Y:S02]  /*01b0*/  FFMA R3, R4, -R5, 1 ;  /* 0x3f80000004037423 */ /* 0x000fe40000000805 */
[----:B------:R-:W0:Y:S02]  /*01c0*/  FCHK P0, R0, 3 ;  /* 0x4040000000007902 */ /* 0x000e240000000000 */
[----:B------:R-:W-:-:S04]  /*01d0*/  FFMA R3, R3, R4, 0.3333333432674407959 ;  /* 0x3eaaaaab03037423 */ /* 0x000fc80000000004 */
[----:B------:R-:W-:-:S04]  /*01e0*/  FFMA R4, R0, R3, RZ ;  /* 0x0000000300047223 */ /* 0x000fc800000000ff */
[----:B------:R-:W-:-:S04]  /*01f0*/  FFMA R5, R4, -3, R0 ;  /* 0xc040000004057823 */ /* 0x000fc80000000000 */
[----:B------:R-:W-:Y:S01]  /*0200*/  FFMA R7, R3, R5, R4 ;  /* 0x0000000503077223 */ /* 0x000fe20000000004 */
[----:B0-----:R-:W-:Y:S06]  /*0210*/  @!P0 BRA `(.L_x_1) ;  /* 0x0000000000088947 */ /* 0x001fec0003800000 */
[----:B------:R-:W-:-:S07]  /*0220*/  MOV R4, 0x240 ;  /* 0x0000024000047802 */ /* 0x000fce0000000f00 */
[----:B------:R-:W-:Y:S05]  /*0230*/  CALL.REL.NOINC `($__internal_0_$__cuda_sm3x_div_rn_noftz_f32_slowpath) ;  /* 0x00000000001c7944 */ /* 0x000fea0003c00000 */
.L_x_1:
[----:B------:R-:W-:Y:S05]  /*0240*/  BSYNC.RECONVERGENT B1 ;  /* 0x0000000000017941 */ /* 0x000fea0003800200 */
.L_x_0:
[----:B------:R-:W0:Y:S02]  /*0250*/  LDC.64 R4, c[0x0][0x388] ;  /* 0x0000e200ff047b82 */ /* 0x000e240000000a00 */
[----:B0-----:R-:W-:-:S05]  /*0260*/  IMAD.WIDE R2, R2, 0x4, R4 ;  /* 0x0000000402027825 */ /* 0x001fca00078e0204 */
[----:B------:R-:W-:Y:S04]  /*0270*/  STG.E desc[UR6][R2.64], R7 ;  /* 0x0000000702007986 */ /* 0x000fe8000c101906 */
[----:B------:R-:W-:Y:S04]  /*0280*/  STG.E desc[UR6][R2.64+0x4], R7 ;  /* 0x0000040702007986 */ /* 0x000fe8000c101906 */
[----:B------:R-:W-:Y:S01]  /*0290*/  STG.E desc[UR6][R2.64+0x8], R7 ;  /* 0x0000080702007986 */ /* 0x000fe2000c101906 */
[----:B------:R-:W-:Y:S05]  /*02a0*/  EXIT ;  /* 0x000000000000794d */ /* 0x000fea0003800000 */
        .weak           $__internal_0_$__cuda_sm3x_div_rn_noftz_f32_slowpath
        .type           $__internal_0_$__cuda_sm3x_div_rn_noftz_f32_slowpath,@function
        .size           $__internal_0_$__cuda_sm3x_div_rn_noftz_f32_slowpath,(.L_x_15 - $__internal_0_$__cuda_sm3x_div_rn_noftz_f32_slowpath)
$__internal_0_$__cuda_sm3x_div_rn_noftz_f32_slowpath:
[--C-:B------:R-:W-:Y:S01]  /*02b0*/  SHF.R.U32.HI R3, RZ, 0x17, R0.reuse ;  /* 0x00000017ff037819 */ /* 0x100fe20000011600 */
[----:B------:R-:W-:Y:S04]  /*02c0*/  BSSY.RECONVERGENT B0, `(.L_x_2) ;  /* 0x000005c000007945 */ /* 0x000fe80003800200 */
[----:B------:R-:W-:Y:S01]  /*02d0*/  BSSY.RELIABLE B2, `(.L_x_3) ;  /* 0x000001a000027945 */ /* 0x000fe20003800100 */
[----:B------:R-:W-:Y:S01]  /*02e0*/  IMAD.MOV.U32 R5, RZ, RZ, R0 ;  /* 0x000000ffff057224 */ /* 0x000fe200078e0000 */
[----:B------:R-:W-:-:S05]  /*02f0*/  LOP3.LUT R3, R3, 0xff, RZ, 0xc0, !PT ;  /* 0x000000ff03037812 */ /* 0x000fca00078ec0ff */
[----:B------:R-:W-:-:S05]  /*0300*/  VIADD R7, R3, 0xffffffff ;  /* 0xffffffff03077836 */ /* 0x000fca0000000000 */
[----:B------:R-:W-:-:S13]  /*0310*/  ISETP.GT.U32.OR P0, PT, R7, 0xfd, !PT ;  /* 0x000000fd0700780c */ /* 0x000fda0007f04470 */
[----:B------:R-:W-:Y:S01]  /*0320*/  @!P0 IMAD.MOV.U32 R6, RZ, RZ, RZ ;  /* 0x000000ffff068224 */ /* 0x000fe200078e00ff */
[----:B------:R-:W-:Y:S06]  /*0330*/  @!P0 BRA `(.L_x_4) ;  /* 0x00000000004c8947 */ /* 0x000fec0003800000 */
[----:B------:R-:W-:-:S13]  /*0340*/  FSETP.GTU.FTZ.AND P0, PT, |R0|, +INF , PT ;  /* 0x7f8000000000780b */ /* 0x000fda0003f1c200 */
[----:B------:R-:W-:Y:S05]  /*0350*/  @P0 BREAK.RELIABLE B2 ;  /* 0x0000000000020942 */ /* 0x000fea0003800100 */
[----:B------:R-:W-:Y:S05]  /*0360*/  @P0 BRA `(.L_x_5) ;  /* 0x0000000400400947 */ /* 0x000fea0003800000 */
[----:B------:R-:W-:-:S05]  /*0370*/  HFMA2 R6, -RZ, RZ, 2.125, 0 ;  /* 0x40400000ff067431 */ /* 0x000fca00000001ff */
[----:B------:R-:W-:-:S13]  /*0380*/  LOP3.LUT P0, RZ, R6, 0x7fffffff, R5, 0xc8, !PT ;  /* 0x7fffffff06ff7812 */ /* 0x000fda000780c805 */
[----:B------:R-:W-:Y:S05]  /*0390*/  @!P0 BREAK.RELIABLE B2 ;  /* 0x0000000000028942 */ /* 0x000fea0003800100 */
[----:B------:R-:W-:Y:S05]  /*03a0*/  @!P0 BRA `(.L_x_6) ;  /* 0x0000000400288947 */ /* 0x000fea0003800000 */
[----:B------:R-:W-:-:S13]  /*03b0*/  LOP3.LUT P0, RZ, R5, 0x7fffffff, RZ, 0xc0, !PT ;  /* 0x7fffffff05ff7812 */ /* 0x000fda000780c0ff */
[----:B------:R-:W-:Y:S05]  /*03c0*/  @!P0 BREAK.RELIABLE B2 ;  /* 0x0000000000028942 */ /* 0x000fea0003800100 */
[----:B------:R-:W-:Y:S05]  /*03d0*/  @!P0 BRA `(.L_x_7) ;  /* 0x0000000400148947 */ /* 0x000fea0003800000 */
[----:B------:R-:W-:Y:S02]  /*03e0*/  FSETP.NEU.FTZ.AND P0, PT, |R0|, +INF , PT ;  /* 0x7f8000000000780b */ /* 0x000fe40003f1d200 */
[----:B------:R-:W-:-:S04]  /*03f0*/  LOP3.LUT P1, RZ, R6, 0x7fffffff, RZ, 0xc0, !PT ;  /* 0x7fffffff06ff7812 */ /* 0x000fc8000782c0ff */
[----:B------:R-:W-:-:S13]  /*0400*/  PLOP3.LUT P0, PT, P0, P1, PT, 0x2f, 0xf2 ;  /* 0x0000000000f2781c */ /* 0x000fda0000702577 */
[----:B------:R-:W-:Y:S05]  /*0410*/  @P0 BREAK.RELIABLE B2 ;  /* 0x0000000000020942 */ /* 0x000fea0003800100 */
[----:B------:R-:W-:Y:S05]  /*0420*/  @P0 BRA `(.L_x_8) ;  /* 0x0000000000f40947 */ /* 0x000fea0003800000 */
[----:B------:R-:W-:-:S13]  /*0430*/  ISETP.GE.AND P0, PT, R7, RZ, PT ;  /* 0x000000ff0700720c */ /* 0x000fda0003f06270 */
[----:B------:R-:W-:Y:S02]  /*0440*/  @P0 IMAD.MOV.U32 R6, RZ, RZ, RZ ;  /* 0x000000ffff060224 */ /* 0x000fe400078e00ff */
[----:B------:R-:W-:Y:S01]  /*0450*/  @!P0 FFMA R5, R0, 1.84467440737095516160e+19, RZ ;  /* 0x5f80000000058823 */ /* 0x000fe200000000ff */
[----:B------:R-:W-:-:S07]  /*0460*/  @!P0 IMAD.MOV.U32 R6, RZ, RZ, -0x40 ;  /* 0xffffffc0ff068424 */ /* 0x000fce00078e00ff */
.L_x_4:
[----:B------:R-:W-:Y:S05]  /*0470*/  BSYNC.RELIABLE B2 ;  /* 0x0000000000027941 */ /* 0x000fea0003800100 */
.L_x_3:
[----:B------:R-:W-:Y:S01]  /*0480*/  UMOV UR4, 0x40400000 ;  /* 0x4040000000047882 */ /* 0x000fe20000000000 */
[----:B------:R-:W-:Y:S01]  /*0490*/  VIADD R3, R3, 0xffffff81 ;  /* 0xffffff8103037836 */ /* 0x000fe20000000000 */
[----:B------:R-:W-:Y:S01]  /*04a0*/  UIADD3 UR4, UPT, UPT, UR4, -0x800000, URZ ;  /* 0xff80000004047890 */ /* 0x000fe2000fffe0ff */
[----:B------:R-:W-:Y:S02]  /*04b0*/  BSSY.RECONVERGENT B2, `(.L_x_9) ;  /* 0x0000033000027945 */ /* 0x000fe40003800200 */
[----:B------:R-:W-:Y:S01]  /*04c0*/  IMAD R0, R3, -0x800000, R5 ;  /* 0xff80000003007824 */ /* 0x000fe200078e0205 */
[----:B------:R-:W-:Y:S02]  /*04d0*/  IADD3 R6, PT, PT, R6, -0x1, R3 ;  /* 0xffffffff06067810 */ /* 0x000fe40007ffe003 */
[----:B------:R-:W-:-:S03]  /*04e0*/  FADD.FTZ R9, -RZ, -UR4 ;  /* 0x80000004ff097e21 */ /* 0x000fc60008010100 */
[----:B------:R-:W0:Y:S02]  /*04f0*/  MUFU.RCP R7, UR4 ;  /* 0x0000000400077d08 */ /* 0x000e240008001000 */
[----:B0-----:R-:W-:-:S04]  /*0500*/  FFMA R8, R7, R9, 1 ;  /* 0x3f80000007087423 */ /* 0x001fc80000000009 */
[----:B------:R-:W-:-:S04]  /*0510*/  FFMA R7, R7, R8, R7 ;  /* 0x0000000807077223 */ /* 0x000fc80000000007 */
[----:B------:R-:W-:-:S04]  /*0520*/  FFMA R8, R0, R7, RZ ;  /* 0x0000000700087223 */ /* 0x000fc800000000ff */
[----:B------:R-:W-:-:S04]  /*0530*/  FFMA R5, R9, R8, R0 ;  /* 0x0000000809057223 */ /* 0x000fc80000000000 */
[----:B------:R-:W-:-:S04]  /*0540*/  FFMA R8, R7, R5, R8 ;  /* 0x0000000507087223 */ /* 0x000fc80000000008 */
[----:B------:R-:W-:-:S04]  /*0550*/  FFMA R9, R9, R8, R0 ;  /* 0x0000000809097223 */ /* 0x000fc80000000000 */
[----:B------:R-:W-:-:S05]  /*0560*/  FFMA R5, R7, R9, R8 ;  /* 0x0000000907057223 */ /* 0x000fca0000000008 */
[----:B------:R-:W-:-:S04]  /*0570*/  SHF.R.U32.HI R0, RZ, 0x17, R5 ;  /* 0x00000017ff007819 */ /* 0x000fc80000011605 */
[----:B------:R-:W-:-:S05]  /*0580*/  LOP3.LUT R0, R0, 0xff, RZ, 0xc0, !PT ;  /* 0x000000ff00007812 */ /* 0x000fca00078ec0ff */
[----:B------:R-:W-:-:S05]  /*0590*/  IMAD.IADD R10, R0, 0x1, R6 ;  /* 0x00000001000a7824 */ /* 0x000fca00078e0206 */
[----:B------:R-:W-:-:S04]  /*05a0*/  IADD3 R0, PT, PT, R10, -0x1, RZ ;  /* 0xffffffff0a007810 */ /* 0x000fc80007ffe0ff */
[----:B------:R-:W-:-:S13]  /*05b0*/  ISETP.GE.U32.AND P0, PT, R0, 0xfe, PT ;  /* 0x000000fe0000780c */ /* 0x000fda0003f06070 */
[----:B------:R-:W-:Y:S05]  /*05c0*/  @!P0 BRA `(.L_x_10) ;  /* 0x0000000000808947 */ /* 0x000fea0003800000 */
[----:B------:R-:W-:-:S13]  /*05d0*/  ISETP.GT.AND P0, PT, R10, 0xfe, PT ;  /* 0x000000fe0a00780c */ /* 0x000fda0003f04270 */
[----:B------:R-:W-:Y:S05]  /*05e0*/  @P0 BRA `(.L_x_11) ;  /* 0x00000000006c0947 */ /* 0x000fea0003800000 */
[----:B------:R-:W-:-:S13]  /*05f0*/  ISETP.GE.AND P0, PT, R10, 0x1, PT ;  /* 0x000000010a00780c */ /* 0x000fda0003f06270 */
[----:B------:R-:W-:Y:S05]  /*0600*/  @P0 BRA `(.L_x_12) ;  /* 0x0000000000740947 */ /* 0x000fea0003800000 */
[----:B------:R-:W-:Y:S02]  /*0610*/  ISETP.GE.AND P0, PT, R10, -0x18, PT ;  /* 0xffffffe80a00780c */ /* 0x000fe40003f06270 */
[----:B------:R-:W-:-:S11]  /*0620*/  LOP3.LUT R5, R5, 0x80000000, RZ, 0xc0, !PT ;  /* 0x8000000005057812 */ /* 0x000fd600078ec0ff */
[----:B------:R-:W-:Y:S05]  /*0630*/  @!P0 BRA `(.L_x_12) ;  /* 0x0000000000688947 */ /* 0x000fea0003800000 */
[CCC-:B------:R-:W-:Y:S01]  /*0640*/  FFMA.RZ R0, R7.reuse, R9.reuse, R8.reuse ;  /* 0x0000000907007223 */ /* 0x1c0fe2000000c008 */
[C---:B------:R-:W-:Y:S01]  /*0650*/  VIADD R6, R10.reuse, 0x20 ;  /* 0x000000200a067836 */ /* 0x040fe20000000000 */
[C---:B------:R-:W-:Y:S02]  /*0660*/  ISETP.NE.AND P2, PT, R10.reuse, RZ, PT ;  /* 0x000000ff0a00720c */ /* 0x040fe40003f45270 */
[----:B------:R-:W-:Y:S02]  /*0670*/  ISETP.NE.AND P1, PT, R10, RZ, PT ;  /* 0x000000ff0a00720c */ /* 0x000fe40003f25270 */
[----:B------:R-:W-:Y:S01]  /*0680*/  LOP3.LUT R3, R0, 0x7fffff, RZ, 0xc0, !PT ;  /* 0x007fffff00037812 */ /* 0x000fe200078ec0ff */
[CCC-:B------:R-:W-:Y:S01]  /*0690*/  FFMA.RP R0, R7.reuse, R9.reuse, R8.reuse ;  /* 0x0000000907007223 */ /* 0x1c0fe20000008008 */
[----:B------:R-:W-:Y:S01]  /*06a0*/  FFMA.RM R7, R7, R9, R8 ;  /* 0x0000000907077223 */ /* 0x000fe20000004008 */
[----:B------:R-:W-:Y:S01]  /*06b0*/  IMAD.MOV R8, RZ, RZ, -R10 ;  /* 0x000000ffff087224 */ /* 0x000fe200078e0a0a */
[----:B------:R-:W-:-:S03]  /*06c0*/  LOP3.LUT R3, R3, 0x800000, RZ, 0xfc, !PT ;  /* 0x0080000003037812 */ /* 0x000fc600078efcff */
[----:B------:R-:W-:Y:S02]  /*06d0*/  FSETP.NEU.FTZ.AND P0, PT, R0, R7, PT ;  /* 0x000000070000720b */ /* 0x000fe40003f1d000 */
[----:B------:R-:W-:Y:S02]  /*06e0*/  SHF.L.U32 R6, R3, R6, RZ ;  /* 0x0000000603067219 */ /* 0x000fe400000006ff */
[----:B------:R-:W-:Y:S02]  /*06f0*/  SEL R0, R8, RZ, P2 ;  /* 0x000000ff08007207 */ /* 0x000fe40001000000 */
[----:B------:R-:W-:Y:S02]  /*0700*/  ISETP.NE.AND P1, PT, R6, RZ, P1 ;  /* 0x000000ff0600720c */ /* 0x000fe40000f25270 */
[----:B------:R-:W-:Y:S02]  /*0710*/  SHF.R.U32.HI R0, RZ, R0, R3 ;  /* 0x00000000ff007219 */ /* 0x000fe40000011603 */
[----:B------:R-:W-:-:S02]  /*0720*/  PLOP3.LUT P0, PT, P0, P1, PT, 0xf8, 0x8f ;  /* 0x00000000008f781c */ /* 0x000fc40000703f70 */
[----:B------:R-:W-:Y:S02]  /*0730*/  SHF.R.U32.HI R6, RZ, 0x1, R0 ;  /* 0x00000001ff067819 */ /* 0x000fe40000011600 */
[----:B------:R-:W-:-:S04]  /*0740*/  SEL R3, RZ, 0x1, !P0 ;  /* 0x00000001ff037807 */ /* 0x000fc80004000000 */
[----:B------:R-:W-:-:S04]  /*0750*/  LOP3.LUT R3, R3, 0x1, R6, 0xf8, !PT ;  /* 0x0000000103037812 */ /* 0x000fc800078ef806 */
[----:B------:R-:W-:-:S05]  /*0760*/  LOP3.LUT R3, R3, R0, RZ, 0xc0, !PT ;  /* 0x0000000003037212 */ /* 0x000fca00078ec0ff */
[----:B------:R-:W-:-:S05]  /*0770*/  IMAD.IADD R6, R6, 0x1, R3 ;  /* 0x0000000106067824 */ /* 0x000fca00078e0203 */
[----:B------:R-:W-:Y:S01]  /*0780*/  LOP3.LUT R5, R6, R5, RZ, 0xfc, !PT ;  /* 0x0000000506057212 */ /* 0x000fe200078efcff */
[----:B------:R-:W-:Y:S06]  /*0790*/  BRA `(.L_x_12) ;  /* 0x0000000000107947 */ /* 0x000fec0003800000 */
.L_x_11:
[----:B------:R-:W-:-:S04]  /*07a0*/  LOP3.LUT R5, R5, 0x80000000, RZ, 0xc0, !PT ;  /* 0x8000000005057812 */ /* 0x000fc800078ec0ff */
[----:B------:R-:W-:Y:S01]  /*07b0*/  LOP3.LUT R5, R5, 0x7f800000, RZ, 0xfc, !PT ;  /* 0x7f80000005057812 */ /* 0x000fe200078efcff */
[----:B------:R-:W-:Y:S06]  /*07c0*/  BRA `(.L_x_12) ;  /* 0x0000000000047947 */ /* 0x000fec0003800000 */
.L_x_10:
[----:B------:R-:W-:-:S07]  /*07d0*/  LEA R5, R6, R5, 0x17 ;  /* 0x0000000506057211 */ /* 0x000fce00078eb8ff */
.L_x_12:
[----:B------:R-:W-:Y:S05]  /*07e0*/  BSYNC.RECONVERGENT B2 ;  /* 0x0000000000027941 */ /* 0x000fea0003800200 */
.L_x_9:
[----:B------:R-:W-:Y:S05]  /*07f0*/  BRA `(.L_x_13) ;  /* 0x0000000000207947 */ /* 0x000fea0003800000 */
.L_x_8:
[----:B------:R-:W-:-:S04]  /*0800*/  LOP3.LUT R5, R6, 0x80000000, R5, 0x48, !PT ;  /* 0x8000000006057812 */ /* 0x000fc800078e4805 */
[----:B------:R-:W-:Y:S01]  /*0810*/  LOP3.LUT R5, R5, 0x7f800000, RZ, 0xfc, !PT ;  /* 0x7f80000005057812 */ /* 0x000fe200078efcff */
[----:B------:R-:W-:Y:S06]  /*0820*/  BRA `(.L_x_13) ;  /* 0x0000000000147947 */ /* 0x000fec0003800000 */
.L_x_7:
[----:B------:R-:W-:Y:S01]  /*0830*/  LOP3.LUT R5, R6, 0x80000000, R5, 0x48, !PT ;  /* 0x8000000006057812 */ /* 0x000fe200078e4805 */
[----:B------:R-:W-:Y:S06]  /*0840*/  BRA `(.L_x_13) ;  /* 0x00000000000c7947 */ /* 0x000fec0003800000 */
.L_x_6:
[----:B------:R-:W0:Y:S01]  /*0850*/  MUFU.RSQ R5, -QNAN ;  /* 0xffc0000000057908 */ /* 0x000e220000001400 */
[----:B------:R-:W-:Y:S05]  /*0860*/  BRA `(.L_x_13) ;  /* 0x0000000000047947 */ /* 0x000fea0003800000 */
.L_x_5:
[----:B------:R-:W-:-:S07]  /*0870*/  FADD.FTZ R5, R0, 3 ;  /* 0x4040000000057421 */ /* 0x000fce0000010000 */
.L_x_13:
[----:B------:R-:W-:Y:S05]  /*0880*/  BSYNC.RECONVERGENT B0 ;  /* 0x0000000000007941 */ /* 0x000fea0003800200 */
.L_x_2:
[----:B0-----:R-:W-:Y:S02]  /*0890*/  IMAD.MOV.U32 R7, RZ, RZ, R5 ;  /* 0x000000ffff077224 */ /* 0x001fe400078e0005 */
[----:B------:R-:W-:-:S04]  /*08a0*/  IMAD.MOV.U32 R5, RZ, RZ, 0x0 ;  /* 0x00000000ff057424 */ /* 0x000fc800078e00ff */
[----:B------:R-:W-:Y:S05]  /*08b0*/  RET.REL.NODEC R4 `(black_and_white) ;  /* 0xfffffff404d07950 */ /* 0x000fea0003c3ffff */
.L_x_14:
[----:B------:R-:W-:-:S00]  /*08c0*/  BRA `(.L_x_14) ;  /* 0xfffffffc00fc7947 */ /* 0x000fc0000383ffff */
[----:B------:R-:W-:-:S00]  /*08d0*/  NOP ;  /* 0x0000000000007918 */ /* 0x000fc00000000000 */
        /* <DEDUP_REMOVED lines=10> */
.L_x_15:


//--------------------- .nv.shared.reserved.0     --------------------------
	.section	.nv.shared.reserved.0,"aw",@nobits
	.weak		__nv_reservedSMEM_offset_0_alias
	.size		__nv_reservedSMEM_offset_0_alias, 0, 64
	.other		__nv_reservedSMEM_offset_0_alias,@"STO_CUDA_RESERVED_SHARED STV_DEFAULT"
__nv_reservedSMEM_offset_0_alias:
	.zero		0
	.zero		64


//--------------------- .nv.constant0.black_and_white --------------------------
	.section	.nv.constant0.black_and_white,"a",@progbits
	.sectionflags	@""
	.align	4
.nv.constant0.black_and_white:
	.zero		920


//--------------------- SYMBOLS --------------------------

	.type		.nv.reservedSmem.offset0,@object
	.size		.nv.reservedSmem.offset0,0x4
